//
// Generated by NVIDIA NVVM Compiler
//
// Compiler Build ID: CL-36424714
// Cuda compilation tools, release 13.0, V13.0.88
// Based on NVVM 20.0.0
//

.version 9.0
.target sm_100
.address_size 64

	// .globl	_Z8ph1_iterPii
.const .align 4 .u32 device_matrix_size;
.const .align 4 .u32 device_threads_number;

.visible .entry _Z8ph1_iterPii(
	.param .u64 .ptr .align 1 _Z8ph1_iterPii_param_0,
	.param .u32 _Z8ph1_iterPii_param_1
)
{
	.reg .pred 	%p<11>;
	.reg .b32 	%r<66>;
	.reg .b64 	%rd<17>;

	ld.param.u64 	%rd8, [_Z8ph1_iterPii_param_0];
	ld.param.u32 	%r34, [_Z8ph1_iterPii_param_1];
	cvta.to.global.u64 	%rd1, %rd8;
	mov.u32 	%r35, %tid.y;
	ld.const.u32 	%r1, [device_threads_number];
	mul.lo.s32 	%r2, %r1, %r34;
	add.s32 	%r36, %r2, %r35;
	mov.u32 	%r3, %tid.x;
	ld.const.u32 	%r4, [device_matrix_size];
	mul.lo.s32 	%r5, %r36, %r4;
	setp.lt.s32 	%p1, %r1, 1;
	@%p1 bra 	$L__BB0_17;
	add.s32 	%r37, %r2, %r3;
	add.s32 	%r38, %r5, %r37;
	mul.wide.s32 	%rd9, %r38, 4;
	add.s64 	%rd2, %rd1, %rd9;
	add.s32 	%r6, %r2, %r1;
	add.s32 	%r39, %r2, 1;
	max.s32 	%r7, %r6, %r39;
	sub.s32 	%r40, %r7, %r2;
	and.b32  	%r8, %r40, 3;
	setp.eq.s32 	%p2, %r8, 0;
	mov.u32 	%r65, %r2;
	@%p2 bra 	$L__BB0_6;
	mad.lo.s32 	%r41, %r2, %r4, %r2;
	add.s32 	%r61, %r3, %r41;
	add.s32 	%r60, %r2, %r5;
	neg.s32 	%r59, %r8;
	add.s32 	%r65, %r2, %r8;
$L__BB0_3:
	.pragma "nounroll";
	mul.wide.s32 	%rd10, %r60, 4;
	add.s64 	%rd11, %rd1, %rd10;
	ld.global.u32 	%r42, [%rd11];
	mul.wide.s32 	%rd12, %r61, 4;
	add.s64 	%rd13, %rd1, %rd12;
	ld.global.u32 	%r43, [%rd13];
	ld.global.u32 	%r44, [%rd2];
	add.s32 	%r16, %r43, %r42;
	setp.le.s32 	%p3, %r44, %r16;
	@%p3 bra 	$L__BB0_5;
	st.global.u32 	[%rd2], %r16;
$L__BB0_5:
	bar.sync 	0;
	add.s32 	%r61, %r61, %r4;
	add.s32 	%r60, %r60, 1;
	add.s32 	%r59, %r59, 1;
	setp.ne.s32 	%p4, %r59, 0;
	@%p4 bra 	$L__BB0_3;
$L__BB0_6:
	sub.s32 	%r45, %r2, %r7;
	setp.gt.u32 	%p5, %r45, -4;
	@%p5 bra 	$L__BB0_17;
	mad.lo.s32 	%r46, %r65, %r4, %r3;
	add.s32 	%r64, %r46, %r2;
	shl.b32 	%r22, %r4, 2;
	add.s32 	%r63, %r65, %r5;
	mul.wide.s32 	%rd5, %r4, 4;
$L__BB0_8:
	mul.wide.s32 	%rd14, %r63, 4;
	add.s64 	%rd3, %rd1, %rd14;
	ld.global.u32 	%r47, [%rd3];
	mul.wide.s32 	%rd15, %r64, 4;
	add.s64 	%rd4, %rd1, %rd15;
	ld.global.u32 	%r48, [%rd4];
	ld.global.u32 	%r49, [%rd2];
	add.s32 	%r27, %r48, %r47;
	setp.le.s32 	%p6, %r49, %r27;
	@%p6 bra 	$L__BB0_10;
	st.global.u32 	[%rd2], %r27;
$L__BB0_10:
	bar.sync 	0;
	ld.global.u32 	%r50, [%rd3+4];
	add.s64 	%rd6, %rd4, %rd5;
	ld.global.u32 	%r51, [%rd6];
	ld.global.u32 	%r52, [%rd2];
	add.s32 	%r28, %r51, %r50;
	setp.le.s32 	%p7, %r52, %r28;
	@%p7 bra 	$L__BB0_12;
	st.global.u32 	[%rd2], %r28;
$L__BB0_12:
	bar.sync 	0;
	ld.global.u32 	%r53, [%rd3+8];
	add.s64 	%rd7, %rd6, %rd5;
	ld.global.u32 	%r54, [%rd7];
	ld.global.u32 	%r55, [%rd2];
	add.s32 	%r29, %r54, %r53;
	setp.le.s32 	%p8, %r55, %r29;
	@%p8 bra 	$L__BB0_14;
	st.global.u32 	[%rd2], %r29;
$L__BB0_14:
	bar.sync 	0;
	ld.global.u32 	%r56, [%rd3+12];
	add.s64 	%rd16, %rd7, %rd5;
	ld.global.u32 	%r57, [%rd16];
	ld.global.u32 	%r58, [%rd2];
	add.s32 	%r30, %r57, %r56;
	setp.le.s32 	%p9, %r58, %r30;
	@%p9 bra 	$L__BB0_16;
	st.global.u32 	[%rd2], %r30;
$L__BB0_16:
	bar.sync 	0;
	add.s32 	%r65, %r65, 4;
	add.s32 	%r64, %r64, %r22;
	add.s32 	%r63, %r63, 4;
	setp.lt.s32 	%p10, %r65, %r6;
	@%p10 bra 	$L__BB0_8;
$L__BB0_17:
	ret;

}
	// .globl	_Z8ph2_iterPii
.visible .entry _Z8ph2_iterPii(
	.param .u64 .ptr .align 1 _Z8ph2_iterPii_param_0,
	.param .u32 _Z8ph2_iterPii_param_1
)
{
	.reg .pred 	%p<16>;
	.reg .b32 	%r<92>;
	.reg .b64 	%rd<17>;

	ld.param.u64 	%rd8, [_Z8ph2_iterPii_param_0];
	ld.param.u32 	%r44, [_Z8ph2_iterPii_param_1];
	cvta.to.global.u64 	%rd1, %rd8;
	mov.u32 	%r1, %ctaid.y;
	setp.ge.u32 	%p1, %r1, %r44;
	@%p1 bra 	$L__BB1_5;
	mov.u32 	%r56, %ctaid.x;
	setp.eq.s32 	%p4, %r56, 1;
	@%p4 bra 	$L__BB1_4;
	setp.ne.s32 	%p5, %r56, 0;
	@%p5 bra 	$L__BB1_9;
	mov.u32 	%r60, %tid.y;
	ld.const.u32 	%r61, [device_threads_number];
	mad.lo.s32 	%r83, %r61, %r44, %r60;
	mov.u32 	%r62, %tid.x;
	mad.lo.s32 	%r84, %r61, %r1, %r62;
	bra.uni 	$L__BB1_9;
$L__BB1_4:
	mov.u32 	%r57, %tid.y;
	ld.const.u32 	%r58, [device_threads_number];
	mad.lo.s32 	%r83, %r58, %r1, %r57;
	mov.u32 	%r59, %tid.x;
	mad.lo.s32 	%r84, %r58, %r44, %r59;
	bra.uni 	$L__BB1_9;
$L__BB1_5:
	mov.u32 	%r46, %ctaid.x;
	setp.eq.s32 	%p2, %r46, 1;
	@%p2 bra 	$L__BB1_8;
	setp.ne.s32 	%p3, %r46, 0;
	@%p3 bra 	$L__BB1_9;
	mov.u32 	%r51, %tid.y;
	ld.const.u32 	%r52, [device_threads_number];
	mad.lo.s32 	%r83, %r52, %r44, %r51;
	mov.u32 	%r53, %tid.x;
	mad.lo.s32 	%r54, %r52, %r1, %r52;
	add.s32 	%r84, %r54, %r53;
	bra.uni 	$L__BB1_9;
$L__BB1_8:
	mov.u32 	%r47, %tid.y;
	ld.const.u32 	%r48, [device_threads_number];
	mad.lo.s32 	%r49, %r48, %r1, %r48;
	add.s32 	%r83, %r49, %r47;
	mov.u32 	%r50, %tid.x;
	mad.lo.s32 	%r84, %r48, %r44, %r50;
$L__BB1_9:
	ld.const.u32 	%r12, [device_matrix_size];
	mul.lo.s32 	%r13, %r12, %r83;
	ld.const.u32 	%r14, [device_threads_number];
	mul.lo.s32 	%r15, %r14, %r44;
	setp.lt.s32 	%p6, %r14, 1;
	@%p6 bra 	$L__BB1_26;
	add.s32 	%r63, %r13, %r84;
	mul.wide.s32 	%rd9, %r63, 4;
	add.s64 	%rd2, %rd1, %rd9;
	add.s32 	%r16, %r15, %r14;
	add.s32 	%r64, %r15, 1;
	max.s32 	%r17, %r16, %r64;
	sub.s32 	%r65, %r17, %r15;
	and.b32  	%r18, %r65, 3;
	setp.eq.s32 	%p7, %r18, 0;
	mov.u32 	%r91, %r15;
	@%p7 bra 	$L__BB1_15;
	mul.lo.s32 	%r66, %r14, %r12;
	mad.lo.s32 	%r87, %r66, %r44, %r84;
	add.s32 	%r86, %r13, %r15;
	neg.s32 	%r85, %r18;
	add.s32 	%r91, %r15, %r18;
$L__BB1_12:
	.pragma "nounroll";
	mul.wide.s32 	%rd10, %r86, 4;
	add.s64 	%rd11, %rd1, %rd10;
	ld.global.u32 	%r67, [%rd11];
	mul.wide.s32 	%rd12, %r87, 4;
	add.s64 	%rd13, %rd1, %rd12;
	ld.global.u32 	%r68, [%rd13];
	ld.global.u32 	%r69, [%rd2];
	add.s32 	%r26, %r68, %r67;
	setp.le.s32 	%p8, %r69, %r26;
	@%p8 bra 	$L__BB1_14;
	st.global.u32 	[%rd2], %r26;
$L__BB1_14:
	bar.sync 	0;
	add.s32 	%r87, %r87, %r12;
	add.s32 	%r86, %r86, 1;
	add.s32 	%r85, %r85, 1;
	setp.ne.s32 	%p9, %r85, 0;
	@%p9 bra 	$L__BB1_12;
$L__BB1_15:
	sub.s32 	%r70, %r15, %r17;
	setp.gt.u32 	%p10, %r70, -4;
	@%p10 bra 	$L__BB1_26;
	mad.lo.s32 	%r90, %r91, %r12, %r84;
	shl.b32 	%r32, %r12, 2;
	add.s32 	%r89, %r91, %r13;
	mul.wide.s32 	%rd5, %r12, 4;
$L__BB1_17:
	mul.wide.s32 	%rd14, %r89, 4;
	add.s64 	%rd3, %rd1, %rd14;
	ld.global.u32 	%r71, [%rd3];
	mul.wide.s32 	%rd15, %r90, 4;
	add.s64 	%rd4, %rd1, %rd15;
	ld.global.u32 	%r72, [%rd4];
	ld.global.u32 	%r73, [%rd2];
	add.s32 	%r37, %r72, %r71;
	setp.le.s32 	%p11, %r73, %r37;
	@%p11 bra 	$L__BB1_19;
	st.global.u32 	[%rd2], %r37;
$L__BB1_19:
	bar.sync 	0;
	ld.global.u32 	%r74, [%rd3+4];
	add.s64 	%rd6, %rd4, %rd5;
	ld.global.u32 	%r75, [%rd6];
	ld.global.u32 	%r76, [%rd2];
	add.s32 	%r38, %r75, %r74;
	setp.le.s32 	%p12, %r76, %r38;
	@%p12 bra 	$L__BB1_21;
	st.global.u32 	[%rd2], %r38;
$L__BB1_21:
	bar.sync 	0;
	ld.global.u32 	%r77, [%rd3+8];
	add.s64 	%rd7, %rd6, %rd5;
	ld.global.u32 	%r78, [%rd7];
	ld.global.u32 	%r79, [%rd2];
	add.s32 	%r39, %r78, %r77;
	setp.le.s32 	%p13, %r79, %r39;
	@%p13 bra 	$L__BB1_23;
	st.global.u32 	[%rd2], %r39;
$L__BB1_23:
	bar.sync 	0;
	ld.global.u32 	%r80, [%rd3+12];
	add.s64 	%rd16, %rd7, %rd5;
	ld.global.u32 	%r81, [%rd16];
	ld.global.u32 	%r82, [%rd2];
	add.s32 	%r40, %r81, %r80;
	setp.le.s32 	%p14, %r82, %r40;
	@%p14 bra 	$L__BB1_25;
	st.global.u32 	[%rd2], %r40;
$L__BB1_25:
	bar.sync 	0;
	add.s32 	%r91, %r91, 4;
	add.s32 	%r90, %r90, %r32;
	add.s32 	%r89, %r89, 4;
	setp.lt.s32 	%p15, %r91, %r16;
	@%p15 bra 	$L__BB1_17;
$L__BB1_26:
	ret;

}
	// .globl	_Z8ph3_iterPii
.visible .entry _Z8ph3_iterPii(
	.param .u64 .ptr .align 1 _Z8ph3_iterPii_param_0,
	.param .u32 _Z8ph3_iterPii_param_1
)
{
	.reg .pred 	%p<18>;
	.reg .b32 	%r<87>;
	.reg .b64 	%rd<17>;

	ld.param.u64 	%rd8, [_Z8ph3_iterPii_param_0];
	ld.param.u32 	%r49, [_Z8ph3_iterPii_param_1];
	cvta.to.global.u64 	%rd1, %rd8;
	mov.u32 	%r78, %ctaid.x;
	mov.u32 	%r2, %ctaid.y;
	max.u32 	%r50, %r78, %r2;
	setp.ge.u32 	%p1, %r50, %r49;
	@%p1 bra 	$L__BB2_2;
	ld.const.u32 	%r79, [device_threads_number];
	mov.u32 	%r56, %tid.y;
	mad.lo.s32 	%r77, %r79, %r2, %r56;
	bra.uni 	$L__BB2_7;
$L__BB2_2:
	setp.ge.u32 	%p2, %r2, %r49;
	setp.lt.u32 	%p3, %r78, %r49;
	or.pred  	%p4, %p3, %p2;
	@%p4 bra 	$L__BB2_4;
	ld.const.u32 	%r79, [device_threads_number];
	mov.u32 	%r55, %tid.y;
	mad.lo.s32 	%r77, %r79, %r2, %r55;
	add.s32 	%r78, %r78, 1;
	bra.uni 	$L__BB2_7;
$L__BB2_4:
	setp.ge.u32 	%p5, %r78, %r49;
	setp.lt.u32 	%p6, %r2, %r49;
	ld.const.u32 	%r79, [device_threads_number];
	or.pred  	%p7, %p5, %p6;
	@%p7 bra 	$L__BB2_6;
	mad.lo.s32 	%r53, %r79, %r2, %r79;
	mov.u32 	%r54, %tid.y;
	add.s32 	%r77, %r53, %r54;
	bra.uni 	$L__BB2_7;
$L__BB2_6:
	mad.lo.s32 	%r51, %r79, %r2, %r79;
	mov.u32 	%r52, %tid.y;
	add.s32 	%r77, %r51, %r52;
	add.s32 	%r78, %r78, 1;
$L__BB2_7:
	mov.u32 	%r16, %tid.x;
	mad.lo.s32 	%r17, %r79, %r78, %r16;
	ld.const.u32 	%r18, [device_matrix_size];
	mul.lo.s32 	%r19, %r18, %r77;
	mul.lo.s32 	%r20, %r79, %r49;
	setp.lt.s32 	%p8, %r79, 1;
	@%p8 bra 	$L__BB2_24;
	add.s32 	%r57, %r19, %r17;
	mul.wide.s32 	%rd9, %r57, 4;
	add.s64 	%rd2, %rd1, %rd9;
	add.s32 	%r21, %r20, %r79;
	add.s32 	%r58, %r20, 1;
	max.s32 	%r22, %r21, %r58;
	sub.s32 	%r59, %r22, %r20;
	and.b32  	%r23, %r59, 3;
	setp.eq.s32 	%p9, %r23, 0;
	mov.u32 	%r86, %r20;
	@%p9 bra 	$L__BB2_13;
	mad.lo.s32 	%r60, %r18, %r49, %r78;
	mad.lo.s32 	%r82, %r79, %r60, %r16;
	add.s32 	%r81, %r19, %r20;
	neg.s32 	%r80, %r23;
	add.s32 	%r86, %r20, %r23;
$L__BB2_10:
	.pragma "nounroll";
	mul.wide.s32 	%rd10, %r81, 4;
	add.s64 	%rd11, %rd1, %rd10;
	ld.global.u32 	%r61, [%rd11];
	mul.wide.s32 	%rd12, %r82, 4;
	add.s64 	%rd13, %rd1, %rd12;
	ld.global.u32 	%r62, [%rd13];
	ld.global.u32 	%r63, [%rd2];
	add.s32 	%r31, %r62, %r61;
	setp.le.s32 	%p10, %r63, %r31;
	@%p10 bra 	$L__BB2_12;
	st.global.u32 	[%rd2], %r31;
$L__BB2_12:
	bar.sync 	0;
	add.s32 	%r82, %r82, %r18;
	add.s32 	%r81, %r81, 1;
	add.s32 	%r80, %r80, 1;
	setp.ne.s32 	%p11, %r80, 0;
	@%p11 bra 	$L__BB2_10;
$L__BB2_13:
	sub.s32 	%r64, %r20, %r22;
	setp.gt.u32 	%p12, %r64, -4;
	@%p12 bra 	$L__BB2_24;
	mad.lo.s32 	%r85, %r86, %r18, %r17;
	shl.b32 	%r37, %r18, 2;
	add.s32 	%r84, %r86, %r19;
	mul.wide.s32 	%rd5, %r18, 4;
$L__BB2_15:
	mul.wide.s32 	%rd14, %r84, 4;
	add.s64 	%rd3, %rd1, %rd14;
	ld.global.u32 	%r65, [%rd3];
	mul.wide.s32 	%rd15, %r85, 4;
	add.s64 	%rd4, %rd1, %rd15;
	ld.global.u32 	%r66, [%rd4];
	ld.global.u32 	%r67, [%rd2];
	add.s32 	%r42, %r66, %r65;
	setp.le.s32 	%p13, %r67, %r42;
	@%p13 bra 	$L__BB2_17;
	st.global.u32 	[%rd2], %r42;
$L__BB2_17:
	bar.sync 	0;
	ld.global.u32 	%r68, [%rd3+4];
	add.s64 	%rd6, %rd4, %rd5;
	ld.global.u32 	%r69, [%rd6];
	ld.global.u32 	%r70, [%rd2];
	add.s32 	%r43, %r69, %r68;
	setp.le.s32 	%p14, %r70, %r43;
	@%p14 bra 	$L__BB2_19;
	st.global.u32 	[%rd2], %r43;
$L__BB2_19:
	bar.sync 	0;
	ld.global.u32 	%r71, [%rd3+8];
	add.s64 	%rd7, %rd6, %rd5;
	ld.global.u32 	%r72, [%rd7];
	ld.global.u32 	%r73, [%rd2];
	add.s32 	%r44, %r72, %r71;
	setp.le.s32 	%p15, %r73, %r44;
	@%p15 bra 	$L__BB2_21;
	st.global.u32 	[%rd2], %r44;
$L__BB2_21:
	bar.sync 	0;
	ld.global.u32 	%r74, [%rd3+12];
	add.s64 	%rd16, %rd7, %rd5;
	ld.global.u32 	%r75, [%rd16];
	ld.global.u32 	%r76, [%rd2];
	add.s32 	%r45, %r75, %r74;
	setp.le.s32 	%p16, %r76, %r45;
	@%p16 bra 	$L__BB2_23;
	st.global.u32 	[%rd2], %r45;
$L__BB2_23:
	bar.sync 	0;
	add.s32 	%r86, %r86, 4;
	add.s32 	%r85, %r85, %r37;
	add.s32 	%r84, %r84, 4;
	setp.lt.s32 	%p17, %r86, %r21;
	@%p17 bra 	$L__BB2_15;
$L__BB2_24:
	ret;

}


// ===== COMPILED SASS (sm_100) =====

	.target	sm_100

	.elftype	@"ET_EXEC"


//--------------------- .note.nv.tkinfo           --------------------------
	.section	.note.nv.tkinfo,"",@"SHT_NOTE"
	.sectionflags	@"SHF_NOTE_NV_TKINFO"
	.tkinfo
        /*0018*/ 	.word	0x00000002
        /*0030*/ 	.string	""
        /*0030*/ 	.string	"ptxas"
        /*0030*/ 	.string	"Cuda compilation tools, release 13.0, V13.0.88"
        /*0030*/ 	.string	"Build cuda_13.0.r13.0/compiler.36424714_0"
        /*0030*/ 	.string	"-arch sm_100 -m 64 "



//--------------------- .note.nv.cuinfo           --------------------------
	.section	.note.nv.cuinfo,"",@"SHT_NOTE"
	.sectionflags	@"SHF_NOTE_NV_CUINFO"
        /*0018*/ 	.short	0x0002
        /*001a*/ 	.short	0x0064
        /*001c*/ 	.short	0x0082
	.zero		2


//--------------------- .nv.info                  --------------------------
	.section	.nv.info,"",@"SHT_CUDA_INFO"
	.align	4


	//----- nvinfo : EIATTR_REGCOUNT
	.align		4
        /*0000*/ 	.byte	0x04, 0x2f
        /*0002*/ 	.short	(.L_3 - .L_2)
	.align		4
.L_2:
        /*0004*/ 	.word	index@(_Z8ph1_iterPii)
        /*0008*/ 	.word	0x00000016


	//----- nvinfo : EIATTR_FRAME_SIZE
	.align		4
.L_3:
        /*000c*/ 	.byte	0x04, 0x11
        /*000e*/ 	.short	(.L_5 - .L_4)
	.align		4
.L_4:
        /*0010*/ 	.word	index@(_Z8ph1_iterPii)
        /*0014*/ 	.word	0x00000000


	//----- nvinfo : EIATTR_REGCOUNT
	.align		4
.L_5:
        /*0018*/ 	.byte	0x04, 0x2f
        /*001a*/ 	.short	(.L_7 - .L_6)
	.align		4
.L_6:
        /*001c*/ 	.word	index@(_Z8ph2_iterPii)
        /*0020*/ 	.word	0x00000016


	//----- nvinfo : EIATTR_FRAME_SIZE
	.align		4
.L_7:
        /*0024*/ 	.byte	0x04, 0x11
        /*0026*/ 	.short	(.L_9 - .L_8)
	.align		4
.L_8:
        /*0028*/ 	.word	index@(_Z8ph2_iterPii)
        /*002c*/ 	.word	0x00000000


	//----- nvinfo : EIATTR_REGCOUNT
	.align		4
.L_9:
        /*0030*/ 	.byte	0x04, 0x2f
        /*0032*/ 	.short	(.L_11 - .L_10)
	.align		4
.L_10:
        /*0034*/ 	.word	index@(_Z8ph3_iterPii)
        /*0038*/ 	.word	0x00000016


	//----- nvinfo : EIATTR_FRAME_SIZE
	.align		4
.L_11:
        /*003c*/ 	.byte	0x04, 0x11
        /*003e*/ 	.short	(.L_13 - .L_12)
	.align		4
.L_12:
        /*0040*/ 	.word	index@(_Z8ph3_iterPii)
        /*0044*/ 	.word	0x00000000


	//----- nvinfo : EIATTR_MIN_STACK_SIZE
	.align		4
.L_13:
        /*0048*/ 	.byte	0x04, 0x12
        /*004a*/ 	.short	(.L_15 - .L_14)
	.align		4
.L_14:
        /*004c*/ 	.word	index@(_Z8ph3_iterPii)
        /*0050*/ 	.word	0x00000000


	//----- nvinfo : EIATTR_MIN_STACK_SIZE
	.align		4
.L_15:
        /*0054*/ 	.byte	0x04, 0x12
        /*0056*/ 	.short	(.L_17 - .L_16)
	.align		4
.L_16:
        /*0058*/ 	.word	index@(_Z8ph2_iterPii)
        /*005c*/ 	.word	0x00000000


	//----- nvinfo : EIATTR_MIN_STACK_SIZE
	.align		4
.L_17:
        /*0060*/ 	.byte	0x04, 0x12
        /*0062*/ 	.short	(.L_19 - .L_18)
	.align		4
.L_18:
        /*0064*/ 	.word	index@(_Z8ph1_iterPii)
        /*0068*/ 	.word	0x00000000
.L_19:


//--------------------- .nv.compat                --------------------------
	.section	.nv.compat,"",@"SHT_CUDA_COMPAT_INFO"
	.align	4
        /*0000*/ 	.byte	0x02, 0x09, 0x00, 0x00, 0x02, 0x02, 0x01, 0x00, 0x02, 0x05, 0x05, 0x00, 0x03, 0x07, 0x01, 0x01
        /*0010*/ 	.byte	0x02, 0x03, 0x00, 0x00, 0x02, 0x06, 0x01, 0x00, 0x04, 0x0b, 0x08, 0x00, 0x09, 0x00, 0x00, 0x00
        /*0020*/ 	.byte	0x00, 0x00, 0x00, 0x00


//--------------------- .nv.info._Z8ph3_iterPii   --------------------------
	.section	.nv.info._Z8ph3_iterPii,"",@"SHT_CUDA_INFO"
	.sectionflags	@""
	.align	4


	//----- nvinfo : EIATTR_CUDA_API_VERSION
	.align		4
        /*0000*/ 	.byte	0x04, 0x37
        /*0002*/ 	.short	(.L_21 - .L_20)
.L_20:
        /*0004*/ 	.word	0x00000082


	//----- nvinfo : EIATTR_KPARAM_INFO
	.align		4
.L_21:
        /*0008*/ 	.byte	0x04, 0x17
        /*000a*/ 	.short	(.L_23 - .L_22)
.L_22:
        /*000c*/ 	.word	0x00000000
        /*0010*/ 	.short	0x0001
        /*0012*/ 	.short	0x0008
        /*0014*/ 	.byte	0x00, 0xf0, 0x11, 0x00


	//----- nvinfo : EIATTR_KPARAM_INFO
	.align		4
.L_23:
        /*0018*/ 	.byte	0x04, 0x17
        /*001a*/ 	.short	(.L_25 - .L_24)
.L_24:
        /*001c*/ 	.word	0x00000000
        /*0020*/ 	.short	0x0000
        /*0022*/ 	.short	0x0000
        /*0024*/ 	.byte	0x00, 0xf5, 0x21, 0x00


	//----- nvinfo : EIATTR_SPARSE_MMA_MASK
	.align		4
.L_25:
        /*0028*/ 	.byte	0x03, 0x50
        /*002a*/ 	.short	0x0000


	//----- nvinfo : EIATTR_MAXREG_COUNT
	.align		4
        /*002c*/ 	.byte	0x03, 0x1b
        /*002e*/ 	.short	0x00ff


	//----- nvinfo : EIATTR_NUM_BARRIERS
	.align		4
        /*0030*/ 	.byte	0x02, 0x4c
        /*0032*/ 	.byte	0x01
	.zero		1


	//----- nvinfo : EIATTR_MERCURY_ISA_VERSION
	.align		4
        /*0034*/ 	.byte	0x03, 0x5f
        /*0036*/ 	.short	0x0101


	//----- nvinfo : EIATTR_VRC_CTA_INIT_COUNT
	.align		4
        /*0038*/ 	.byte	0x02, 0x4a
	.zero		1
	.zero		1


	//----- nvinfo : EIATTR_EXIT_INSTR_OFFSETS
	.align		4
        /*003c*/ 	.byte	0x04, 0x1c
        /*003e*/ 	.short	(.L_27 - .L_26)


	//   ....[0]....
.L_26:
        /*0040*/ 	.word	0x000001d0


	//   ....[1]....
        /*0044*/ 	.word	0x00000430


	//   ....[2]....
        /*0048*/ 	.word	0x000006e0


	//----- nvinfo : EIATTR_CBANK_PARAM_SIZE
	.align		4
.L_27:
        /*004c*/ 	.byte	0x03, 0x19
        /*004e*/ 	.short	0x000c


	//----- nvinfo : EIATTR_PARAM_CBANK
	.align		4
        /*0050*/ 	.byte	0x04, 0x0a
        /*0052*/ 	.short	(.L_29 - .L_28)
	.align		4
.L_28:
        /*0054*/ 	.word	index@(.nv.constant0._Z8ph3_iterPii)
        /*0058*/ 	.short	0x0380
        /*005a*/ 	.short	0x000c


	//----- nvinfo : EIATTR_SW_WAR
	.align		4
.L_29:
        /*005c*/ 	.byte	0x04, 0x36
        /*005e*/ 	.short	(.L_31 - .L_30)
.L_30:
        /*0060*/ 	.word	0x00000008
.L_31:


//--------------------- .nv.info._Z8ph2_iterPii   --------------------------
	.section	.nv.info._Z8ph2_iterPii,"",@"SHT_CUDA_INFO"
	.sectionflags	@""
	.align	4


	//----- nvinfo : EIATTR_CUDA_API_VERSION
	.align		4
        /*0000*/ 	.byte	0x04, 0x37
        /*0002*/ 	.short	(.L_33 - .L_32)
.L_32:
        /*0004*/ 	.word	0x00000082


	//----- nvinfo : EIATTR_KPARAM_INFO
	.align		4
.L_33:
        /*0008*/ 	.byte	0x04, 0x17
        /*000a*/ 	.short	(.L_35 - .L_34)
.L_34:
        /*000c*/ 	.word	0x00000000
        /*0010*/ 	.short	0x0001
        /*0012*/ 	.short	0x0008
        /*0014*/ 	.byte	0x00, 0xf0, 0x11, 0x00


	//----- nvinfo : EIATTR_KPARAM_INFO
	.align		4
.L_35:
        /*0018*/ 	.byte	0x04, 0x17
        /*001a*/ 	.short	(.L_37 - .L_36)
.L_36:
        /*001c*/ 	.word	0x00000000
        /*0020*/ 	.short	0x0000
        /*0022*/ 	.short	0x0000
        /*0024*/ 	.byte	0x00, 0xf5, 0x21, 0x00


	//----- nvinfo : EIATTR_SPARSE_MMA_MASK
	.align		4
.L_37:
        /*0028*/ 	.byte	0x03, 0x50
        /*002a*/ 	.short	0x0000


	//----- nvinfo : EIATTR_MAXREG_COUNT
	.align		4
        /*002c*/ 	.byte	0x03, 0x1b
        /*002e*/ 	.short	0x00ff


	//----- nvinfo : EIATTR_NUM_BARRIERS
	.align		4
        /*0030*/ 	.byte	0x02, 0x4c
        /*0032*/ 	.byte	0x01
	.zero		1


	//----- nvinfo : EIATTR_MERCURY_ISA_VERSION
	.align		4
        /*0034*/ 	.byte	0x03, 0x5f
        /*0036*/ 	.short	0x0101


	//----- nvinfo : EIATTR_VRC_CTA_INIT_COUNT
	.align		4
        /*0038*/ 	.byte	0x02, 0x4a
	.zero		1
	.zero		1


	//----- nvinfo : EIATTR_EXIT_INSTR_OFFSETS
	.align		4
        /*003c*/ 	.byte	0x04, 0x1c
        /*003e*/ 	.short	(.L_39 - .L_38)


	//   ....[0]....
.L_38:
        /*0040*/ 	.word	0x000002a0


	//   ....[1]....
        /*0044*/ 	.word	0x000004f0


	//   ....[2]....
        /*0048*/ 	.word	0x000007a0


	//----- nvinfo : EIATTR_CBANK_PARAM_SIZE
	.align		4
.L_39:
        /*004c*/ 	.byte	0x03, 0x19
        /*004e*/ 	.short	0x000c


	//----- nvinfo : EIATTR_PARAM_CBANK
	.align		4
        /*0050*/ 	.byte	0x04, 0x0a
        /*0052*/ 	.short	(.L_41 - .L_40)
	.align		4
.L_40:
        /*0054*/ 	.word	index@(.nv.constant0._Z8ph2_iterPii)
        /*0058*/ 	.short	0x0380
        /*005a*/ 	.short	0x000c


	//----- nvinfo : EIATTR_SW_WAR
	.align		4
.L_41:
        /*005c*/ 	.byte	0x04, 0x36
        /*005e*/ 	.short	(.L_43 - .L_42)
.L_42:
        /*0060*/ 	.word	0x00000008
.L_43:


//--------------------- .nv.info._Z8ph1_iterPii   --------------------------
	.section	.nv.info._Z8ph1_iterPii,"",@"SHT_CUDA_INFO"
	.sectionflags	@""
	.align	4


	//----- nvinfo : EIATTR_CUDA_API_VERSION
	.align		4
        /*0000*/ 	.byte	0x04, 0x37
        /*0002*/ 	.short	(.L_45 - .L_44)
.L_44:
        /*0004*/ 	.word	0x00000082


	//----- nvinfo : EIATTR_KPARAM_INFO
	.align		4
.L_45:
        /*0008*/ 	.byte	0x04, 0x17
        /*000a*/ 	.short	(.L_47 - .L_46)
.L_46:
        /*000c*/ 	.word	0x00000000
        /*0010*/ 	.short	0x0001
        /*0012*/ 	.short	0x0008
        /*0014*/ 	.byte	0x00, 0xf0, 0x11, 0x00


	//----- nvinfo : EIATTR_KPARAM_INFO
	.align		4
.L_47:
        /*0018*/ 	.byte	0x04, 0x17
        /*001a*/ 	.short	(.L_49 - .L_48)
.L_48:
        /*001c*/ 	.word	0x00000000
        /*0020*/ 	.short	0x0000
        /*0022*/ 	.short	0x0000
        /*0024*/ 	.byte	0x00, 0xf5, 0x21, 0x00


	//----- nvinfo : EIATTR_SPARSE_MMA_MASK
	.align		4
.L_49:
        /*0028*/ 	.byte	0x03, 0x50
        /*002a*/ 	.short	0x0000


	//----- nvinfo : EIATTR_MAXREG_COUNT
	.align		4
        /*002c*/ 	.byte	0x03, 0x1b
        /*002e*/ 	.short	0x00ff


	//----- nvinfo : EIATTR_NUM_BARRIERS
	.align		4
        /*0030*/ 	.byte	0x02, 0x4c
        /*0032*/ 	.byte	0x01
	.zero		1


	//----- nvinfo : EIATTR_MERCURY_ISA_VERSION
	.align		4
        /*0034*/ 	.byte	0x03, 0x5f
        /*0036*/ 	.short	0x0101


	//----- nvinfo : EIATTR_VRC_CTA_INIT_COUNT
	.align		4
        /*0038*/ 	.byte	0x02, 0x4a
	.zero		1
	.zero		1


	//----- nvinfo : EIATTR_EXIT_INSTR_OFFSETS
	.align		4
        /*003c*/ 	.byte	0x04, 0x1c
        /*003e*/ 	.short	(.L_51 - .L_50)


	//   ....[0]....
.L_50:
        /*0040*/ 	.word	0x00000030


	//   ....[1]....
        /*0044*/ 	.word	0x000002d0


	//   ....[2]....
        /*0048*/ 	.word	0x00000590


	//----- nvinfo : EIATTR_CBANK_PARAM_SIZE
	.align		4
.L_51:
        /*004c*/ 	.byte	0x03, 0x19
        /*004e*/ 	.short	0x000c


	//----- nvinfo : EIATTR_PARAM_CBANK
	.align		4
        /*0050*/ 	.byte	0x04, 0x0a
        /*0052*/ 	.short	(.L_53 - .L_52)
	.align		4
.L_52:
        /*0054*/ 	.word	index@(.nv.constant0._Z8ph1_iterPii)
        /*0058*/ 	.short	0x0380
        /*005a*/ 	.short	0x000c


	//----- nvinfo : EIATTR_SW_WAR
	.align		4
.L_53:
        /*005c*/ 	.byte	0x04, 0x36
        /*005e*/ 	.short	(.L_55 - .L_54)
.L_54:
        /*0060*/ 	.word	0x00000008
.L_55:


//--------------------- .nv.callgraph             --------------------------
	.section	.nv.callgraph,"",@"SHT_CUDA_CALLGRAPH"
	.align	4
	.sectionentsize	8
	.align		4
        /*0000*/ 	.word	0x00000000
	.align		4
        /*0004*/ 	.word	0xffffffff
	.align		4
        /*0008*/ 	.word	0x00000000
	.align		4
        /*000c*/ 	.word	0xfffffffe
	.align		4
        /*0010*/ 	.word	0x00000000
	.align		4
        /*0014*/ 	.word	0xfffffffd
	.align		4
        /*0018*/ 	.word	0x00000000
	.align		4
        /*001c*/ 	.word	0xfffffffc


//--------------------- .nv.constant3             --------------------------
	.section	.nv.constant3,"a",@progbits
	.align	4
.nv.constant3:
	.type		device_matrix_size,@object
	.size		device_matrix_size,(device_threads_number - device_matrix_size)
device_matrix_size:
	.zero		4
	.type		device_threads_number,@object
	.size		device_threads_number,(.L_1 - device_threads_number)
device_threads_number:
	.zero		4
.L_1:


//--------------------- .text._Z8ph3_iterPii      --------------------------
	.section	.text._Z8ph3_iterPii,"ax",@progbits
	.align	128
        .global         _Z8ph3_iterPii
        .type           _Z8ph3_iterPii,@function
        .size           _Z8ph3_iterPii,(.L_x_17 - _Z8ph3_iterPii)
        .other          _Z8ph3_iterPii,@"STO_CUDA_ENTRY STV_DEFAULT"
_Z8ph3_iterPii:
.text._Z8ph3_iterPii:
[----:B------:R-:W-:Y:S08]  /*0000*/  LDC R1, c[0x0][0x37c] ;  /* 0x0000df00ff017b82 */ /* 0x000ff00000000800 */
[----:B------:R-:W0:Y:S08]  /*0010*/  S2UR UR5, SR_CTAID.X ;  /* 0x00000000000579c3 */ /* 0x000e300000002500 */
[----:B------:R-:W1:Y:S08]  /*0020*/  S2UR UR6, SR_CTAID.Y ;  /* 0x00000000000679c3 */ /* 0x000e700000002600 */
[----:B------:R-:W2:Y:S01]  /*0030*/  LDC R14, c[0x0][0x388] ;  /* 0x0000e200ff0e7b82 */ /* 0x000ea20000000800 */
[----:B0-----:R-:W-:Y:S01]  /*0040*/  MOV R9, UR5 ;  /* 0x0000000500097c02 */ /* 0x001fe20008000f00 */
[----:B-1----:R-:W-:-:S04]  /*0050*/  UISETP.LT.U32.AND UP0, UPT, UR5, UR6, UPT ;  /* 0x000000060500728c */ /* 0x002fc8000bf01070 */
[----:B------:R-:W-:-:S06]  /*0060*/  USEL UR4, UR5, UR6, !UP0 ;  /* 0x0000000605047287 */ /* 0x000fcc000c000000 */
[----:B--2---:R-:W-:-:S13]  /*0070*/  ISETP.LE.U32.AND P0, PT, R14, UR4, PT ;  /* 0x000000040e007c0c */ /* 0x004fda000bf03070 */
[----:B------:R-:W0:Y:S01]  /*0080*/  @!P0 S2R R8, SR_TID.Y ;  /* 0x0000000000088919 */ /* 0x000e220000002200 */
[----:B------:R-:W0:Y:S02]  /*0090*/  @!P0 LDC R11, c[0x3][0x4] ;  /* 0x00c00100ff0b8b82 */ /* 0x000e240000000800 */
[----:B0-----:R-:W-:Y:S01]  /*00a0*/  @!P0 IMAD R8, R11, UR6, R8 ;  /* 0x000000060b088c24 */ /* 0x001fe2000f8e0208 */
[----:B------:R-:W-:Y:S06]  /*00b0*/  @!P0 BRA `(.L_x_0) ;  /* 0x0000000000408947 */ /* 0x000fec0003800000 */
[----:B------:R-:W-:-:S04]  /*00c0*/  ISETP.LE.U32.AND P0, PT, R14, UR6, PT ;  /* 0x000000060e007c0c */ /* 0x000fc8000bf03070 */
[----:B------:R-:W-:-:S13]  /*00d0*/  ISETP.LT.U32.OR P0, PT, R9, R14, P0 ;  /* 0x0000000e0900720c */ /* 0x000fda0000701470 */
[----:B------:R-:W0:Y:S01]  /*00e0*/  @!P0 S2R R8, SR_TID.Y ;  /* 0x0000000000088919 */ /* 0x000e220000002200 */
[----:B------:R-:W0:Y:S01]  /*00f0*/  @!P0 LDC R11, c[0x3][0x4] ;  /* 0x00c00100ff0b8b82 */ /* 0x000e220000000800 */
[----:B------:R-:W-:Y:S02]  /*0100*/  @!P0 VIADD R9, R9, 0x1 ;  /* 0x0000000109098836 */ /* 0x000fe40000000000 */
[----:B0-----:R-:W-:Y:S01]  /*0110*/  @!P0 IMAD R8, R11, UR6, R8 ;  /* 0x000000060b088c24 */ /* 0x001fe2000f8e0208 */
[----:B------:R-:W-:Y:S06]  /*0120*/  @!P0 BRA `(.L_x_0) ;  /* 0x0000000000248947 */ /* 0x000fec0003800000 */
[----:B------:R-:W0:Y:S01]  /*0130*/  S2R R3, SR_TID.Y ;  /* 0x0000000000037919 */ /* 0x000e220000002200 */
[----:B------:R-:W1:Y:S01]  /*0140*/  LDC R11, c[0x3][0x4] ;  /* 0x00c00100ff0b7b82 */ /* 0x000e620000000800 */
[----:B------:R-:W-:-:S04]  /*0150*/  ISETP.LE.U32.AND P0, PT, R14, UR6, PT ;  /* 0x000000060e007c0c */ /* 0x000fc8000bf03070 */
[----:B------:R-:W-:-:S13]  /*0160*/  ISETP.GE.U32.OR P0, PT, R9, R14, !P0 ;  /* 0x0000000e0900720c */ /* 0x000fda0004706470 */
[----:B------:R-:W-:Y:S02]  /*0170*/  @P0 VIADD R9, R9, 0x1 ;  /* 0x0000000109090836 */ /* 0x000fe40000000000 */
[C-C-:B-1----:R-:W-:Y:S02]  /*0180*/  @!P0 IMAD R8, R11.reuse, UR6, R11.reuse ;  /* 0x000000060b088c24 */ /* 0x142fe4000f8e020b */
[----:B------:R-:W-:-:S03]  /*0190*/  @P0 IMAD R0, R11, UR6, R11 ;  /* 0x000000060b000c24 */ /* 0x000fc6000f8e020b */
[-C--:B0-----:R-:W-:Y:S02]  /*01a0*/  @!P0 IADD3 R8, PT, PT, R8, R3.reuse, RZ ;  /* 0x0000000308088210 */ /* 0x081fe40007ffe0ff */
[----:B------:R-:W-:-:S07]  /*01b0*/  @P0 IADD3 R8, PT, PT, R0, R3, RZ ;  /* 0x0000000300080210 */ /* 0x000fce0007ffe0ff */
.L_x_0:
[----:B------:R-:W-:-:S13]  /*01c0*/  ISETP.GE.AND P0, PT, R11, 0x1, PT ;  /* 0x000000010b00780c */ /* 0x000fda0003f06270 */
[----:B------:R-:W-:Y:S05]  /*01d0*/  @!P0 EXIT ;  /* 0x000000000000894d */ /* 0x000fea0003800000 */
[----:B------:R-:W0:Y:S01]  /*01e0*/  S2R R12, SR_TID.X ;  /* 0x00000000000c7919 */ /* 0x000e220000002100 */
[----:B------:R-:W-:Y:S01]  /*01f0*/  IMAD R5, R14, R11, RZ ;  /* 0x0000000b0e057224 */ /* 0x000fe200078e02ff */
[----:B------:R-:W1:Y:S01]  /*0200*/  LDC R17, c[0x3][RZ] ;  /* 0x00c00000ff117b82 */ /* 0x000e620000000800 */
[----:B------:R-:W2:Y:S02]  /*0210*/  LDCU.64 UR4, c[0x0][0x358] ;  /* 0x00006b00ff0477ac */ /* 0x000ea40008000a00 */
[----:B------:R-:W-:-:S05]  /*0220*/  IMAD.IADD R0, R5, 0x1, R11 ;  /* 0x0000000105007824 */ /* 0x000fca00078e020b */
[----:B------:R-:W3:Y:S01]  /*0230*/  LDC.64 R2, c[0x0][0x380] ;  /* 0x0000e000ff027b82 */ /* 0x000ee20000000a00 */
[----:B------:R-:W-:-:S04]  /*0240*/  VIADDMNMX R4, R5, 0x1, R0, !PT ;  /* 0x0000000105047846 */ /* 0x000fc80007800100 */
[C---:B------:R-:W-:Y:S01]  /*0250*/  IADD3 R6, PT, PT, -R5.reuse, R4, RZ ;  /* 0x0000000405067210 */ /* 0x040fe20007ffe1ff */
[----:B------:R-:W-:-:S03]  /*0260*/  IMAD.IADD R7, R5, 0x1, -R4 ;  /* 0x0000000105077824 */ /* 0x000fc600078e0a04 */
[----:B------:R-:W-:Y:S02]  /*0270*/  LOP3.LUT P1, R10, R6, 0x3, RZ, 0xc0, !PT ;  /* 0x00000003060a7812 */ /* 0x000fe4000782c0ff */
[----:B------:R-:W-:Y:S01]  /*0280*/  ISETP.GT.U32.AND P0, PT, R7, -0x4, PT ;  /* 0xfffffffc0700780c */ /* 0x000fe20003f04070 */
[----:B0-----:R-:W-:-:S04]  /*0290*/  IMAD R4, R9, R11, R12 ;  /* 0x0000000b09047224 */ /* 0x001fc800078e020c */
[----:B-1----:R-:W-:-:S04]  /*02a0*/  IMAD R7, R8, R17, R4 ;  /* 0x0000001108077224 */ /* 0x002fc800078e0204 */
[----:B---3--:R-:W-:Y:S02]  /*02b0*/  IMAD.WIDE R2, R7, 0x4, R2 ;  /* 0x0000000407027825 */ /* 0x008fe400078e0202 */
[----:B--2---:R-:W-:Y:S05]  /*02c0*/  @!P1 BRA `(.L_x_1) ;  /* 0x0000000000589947 */ /* 0x004fea0003800000 */
[----:B------:R-:W0:Y:S01]  /*02d0*/  LDC R18, c[0x3][RZ] ;  /* 0x00c00000ff127b82 */ /* 0x000e220000000800 */
[-C--:B------:R-:W-:Y:S02]  /*02e0*/  IMAD R9, R14, R17.reuse, R9 ;  /* 0x000000110e097224 */ /* 0x080fe400078e0209 */
[----:B------:R-:W-:Y:S01]  /*02f0*/  IMAD R15, R8, R17, R5 ;  /* 0x00000011080f7224 */ /* 0x000fe200078e0205 */
[----:B------:R-:W-:Y:S01]  /*0300*/  IADD3 R5, PT, PT, R5, R10, RZ ;  /* 0x0000000a05057210 */ /* 0x000fe20007ffe0ff */
[----:B------:R-:W-:Y:S02]  /*0310*/  IMAD R9, R9, R11, R12 ;  /* 0x0000000b09097224 */ /* 0x000fe400078e020c */
[----:B------:R-:W-:Y:S01]  /*0320*/  IMAD.MOV R14, RZ, RZ, -R10 ;  /* 0x000000ffff0e7224 */ /* 0x000fe200078e0a0a */
[----:B------:R-:W1:Y:S06]  /*0330*/  LDC.64 R6, c[0x0][0x380] ;  /* 0x0000e000ff067b82 */ /* 0x000e6c0000000a00 */
.L_x_2:
[--C-:B-1----:R-:W-:Y:S01]  /*0340*/  IMAD.WIDE R10, R15, 0x4, R6.reuse ;  /* 0x000000040f0a7825 */ /* 0x102fe200078e0206 */
[----:B------:R-:W2:Y:S03]  /*0350*/  LDG.E R16, desc[UR4][R2.64] ;  /* 0x0000000402107981 */ /* 0x000ea6000c1e1900 */
[----:B------:R-:W-:Y:S02]  /*0360*/  IMAD.WIDE R12, R9, 0x4, R6 ;  /* 0x00000004090c7825 */ /* 0x000fe400078e0206 */
[----:B------:R-:W3:Y:S04]  /*0370*/  LDG.E R10, desc[UR4][R10.64] ;  /* 0x000000040a0a7981 */ /* 0x000ee8000c1e1900 */
[----:B------:R-:W3:Y:S01]  /*0380*/  LDG.E R13, desc[UR4][R12.64] ;  /* 0x000000040c0d7981 */ /* 0x000ee2000c1e1900 */
[----:B------:R-:W-:Y:S01]  /*0390*/  VIADD R14, R14, 0x1 ;  /* 0x000000010e0e7836 */ /* 0x000fe20000000000 */
[----:B0-----:R-:W-:Y:S01]  /*03a0*/  MOV R17, R18 ;  /* 0x0000001200117202 */ /* 0x001fe20000000f00 */
[----:B------:R-:W-:-:S03]  /*03b0*/  VIADD R15, R15, 0x1 ;  /* 0x000000010f0f7836 */ /* 0x000fc60000000000 */
[----:B------:R-:W-:Y:S02]  /*03c0*/  IADD3 R9, PT, PT, R9, R17, RZ ;  /* 0x0000001109097210 */ /* 0x000fe40007ffe0ff */
[----:B---3--:R-:W-:-:S04]  /*03d0*/  IADD3 R19, PT, PT, R10, R13, RZ ;  /* 0x0000000d0a137210 */ /* 0x008fc80007ffe0ff */
[----:B--2---:R-:W-:-:S13]  /*03e0*/  ISETP.GT.AND P1, PT, R16, R19, PT ;  /* 0x000000131000720c */ /* 0x004fda0003f24270 */
[----:B------:R2:W-:Y:S01]  /*03f0*/  @P1 STG.E desc[UR4][R2.64], R19 ;  /* 0x0000001302001986 */ /* 0x0005e2000c101904 */
[----:B------:R-:W-:Y:S01]  /*0400*/  BAR.SYNC.DEFER_BLOCKING 0x0 ;  /* 0x0000000000007b1d */ /* 0x000fe20000010000 */
[----:B------:R-:W-:-:S13]  /*0410*/  ISETP.NE.AND P1, PT, R14, RZ, PT ;  /* 0x000000ff0e00720c */ /* 0x000fda0003f25270 */
[----:B--2---:R-:W-:Y:S05]  /*0420*/  @P1 BRA `(.L_x_2) ;  /* 0xfffffffc00c41947 */ /* 0x004fea000383ffff */
.L_x_1:
[----:B------:R-:W-:Y:S05]  /*0430*/  @P0 EXIT ;  /* 0x000000000000094d */ /* 0x000fea0003800000 */
[-C--:B------:R-:W-:Y:S02]  /*0440*/  IMAD R4, R5, R17.reuse, R4 ;  /* 0x0000001105047224 */ /* 0x080fe400078e0204 */
[----:B------:R-:W-:-:S07]  /*0450*/  IMAD R8, R8, R17, R5 ;  /* 0x0000001108087224 */ /* 0x000fce00078e0205 */
.L_x_3:
[----:B------:R-:W0:Y:S01]  /*0460*/  LDC.64 R10, c[0x0][0x380] ;  /* 0x0000e000ff0a7b82 */ /* 0x000e220000000a00 */
[----:B------:R-:W2:Y:S07]  /*0470*/  LDG.E R14, desc[UR4][R2.64] ;  /* 0x00000004020e7981 */ /* 0x000eae000c1e1900 */
[----:B------:R-:W1:Y:S01]  /*0480*/  LDC R9, c[0x3][RZ] ;  /* 0x00c00000ff097b82 */ /* 0x000e620000000800 */
[----:B0-----:R-:W-:-:S04]  /*0490*/  IMAD.WIDE R6, R8, 0x4, R10 ;  /* 0x0000000408067825 */ /* 0x001fc800078e020a */
[----:B------:R-:W-:Y:S01]  /*04a0*/  IMAD.WIDE R10, R4, 0x4, R10 ;  /* 0x00000004040a7825 */ /* 0x000fe200078e020a */
[----:B------:R-:W3:Y:S04]  /*04b0*/  LDG.E R12, desc[UR4][R6.64] ;  /* 0x00000004060c7981 */ /* 0x000ee8000c1e1900 */
[----:B------:R-:W3:Y:S02]  /*04c0*/  LDG.E R13, desc[UR4][R10.64] ;  /* 0x000000040a0d7981 */ /* 0x000ee4000c1e1900 */
[----:B---3--:R-:W-:-:S04]  /*04d0*/  IADD3 R17, PT, PT, R12, R13, RZ ;  /* 0x0000000d0c117210 */ /* 0x008fc80007ffe0ff */
[----:B--2---:R-:W-:-:S13]  /*04e0*/  ISETP.GT.AND P0, PT, R14, R17, PT ;  /* 0x000000110e00720c */ /* 0x004fda0003f04270 */
[----:B------:R0:W-:Y:S01]  /*04f0*/  @P0 STG.E desc[UR4][R2.64], R17 ;  /* 0x0000001102000986 */ /* 0x0001e2000c101904 */
[----:B------:R-:W-:Y:S01]  /*0500*/  BAR.SYNC.DEFER_BLOCKING 0x0 ;  /* 0x0000000000007b1d */ /* 0x000fe20000010000 */
[----:B-1----:R-:W-:-:S05]  /*0510*/  IMAD.WIDE R12, R9, 0x4, R10 ;  /* 0x00000004090c7825 */ /* 0x002fca00078e020a */
[----:B------:R-:W2:Y:S04]  /*0520*/  LDG.E R14, desc[UR4][R6.64+0x4] ;  /* 0x00000404060e7981 */ /* 0x000ea8000c1e1900 */
[----:B------:R-:W2:Y:S04]  /*0530*/  LDG.E R15, desc[UR4][R12.64] ;  /* 0x000000040c0f7981 */ /* 0x000ea8000c1e1900 */
[----:B------:R-:W3:Y:S01]  /*0540*/  LDG.E R16, desc[UR4][R2.64] ;  /* 0x0000000402107981 */ /* 0x000ee2000c1e1900 */
[----:B--2---:R-:W-:-:S05]  /*0550*/  IMAD.IADD R19, R14, 0x1, R15 ;  /* 0x000000010e137824 */ /* 0x004fca00078e020f */
[----:B---3--:R-:W-:-:S13]  /*0560*/  ISETP.GT.AND P0, PT, R16, R19, PT ;  /* 0x000000131000720c */ /* 0x008fda0003f04270 */
[----:B------:R1:W-:Y:S01]  /*0570*/  @P0 STG.E desc[UR4][R2.64], R19 ;  /* 0x0000001302000986 */ /* 0x0003e2000c101904 */
[----:B------:R-:W-:Y:S01]  /*0580*/  BAR.SYNC.DEFER_BLOCKING 0x0 ;  /* 0x0000000000007b1d */ /* 0x000fe20000010000 */
[----:B------:R-:W-:-:S05]  /*0590*/  IMAD.WIDE R14, R9, 0x4, R12 ;  /* 0x00000004090e7825 */ /* 0x000fca00078e020c */
[----:B------:R-:W0:Y:S04]  /*05a0*/  LDG.E R11, desc[UR4][R14.64] ;  /* 0x000000040e0b7981 */ /* 0x000e28000c1e1900 */
[----:B------:R-:W0:Y:S04]  /*05b0*/  LDG.E R10, desc[UR4][R6.64+0x8] ;  /* 0x00000804060a7981 */ /* 0x000e28000c1e1900 */
[----:B------:R-:W2:Y:S01]  /*05c0*/  LDG.E R16, desc[UR4][R2.64] ;  /* 0x0000000402107981 */ /* 0x000ea2000c1e1900 */
[----:B0-----:R-:W-:-:S04]  /*05d0*/  IADD3 R17, PT, PT, R10, R11, RZ ;  /* 0x0000000b0a117210 */ /* 0x001fc80007ffe0ff */
[----:B--2---:R-:W-:-:S13]  /*05e0*/  ISETP.GT.AND P0, PT, R16, R17, PT ;  /* 0x000000111000720c */ /* 0x004fda0003f04270 */
[----:B------:R1:W-:Y:S01]  /*05f0*/  @P0 STG.E desc[UR4][R2.64], R17 ;  /* 0x0000001102000986 */ /* 0x0003e2000c101904 */
[----:B------:R-:W-:Y:S01]  /*0600*/  BAR.SYNC.DEFER_BLOCKING 0x0 ;  /* 0x0000000000007b1d */ /* 0x000fe20000010000 */
[----:B------:R-:W-:-:S05]  /*0610*/  IMAD.WIDE R10, R9, 0x4, R14 ;  /* 0x00000004090a7825 */ /* 0x000fca00078e020e */
[----:B------:R-:W2:Y:S04]  /*0620*/  LDG.E R12, desc[UR4][R6.64+0xc] ;  /* 0x00000c04060c7981 */ /* 0x000ea8000c1e1900 */
[----:B------:R-:W2:Y:S04]  /*0630*/  LDG.E R11, desc[UR4][R10.64] ;  /* 0x000000040a0b7981 */ /* 0x000ea8000c1e1900 */
[----:B------:R-:W3:Y:S01]  /*0640*/  LDG.E R13, desc[UR4][R2.64] ;  /* 0x00000004020d7981 */ /* 0x000ee2000c1e1900 */
[----:B------:R-:W-:Y:S01]  /*0650*/  VIADD R5, R5, 0x4 ;  /* 0x0000000405057836 */ /* 0x000fe20000000000 */
[----:B------:R-:W-:-:S02]  /*0660*/  LEA R4, R9, R4, 0x2 ;  /* 0x0000000409047211 */ /* 0x000fc400078e10ff */
[----:B------:R-:W-:Y:S02]  /*0670*/  IADD3 R8, PT, PT, R8, 0x4, RZ ;  /* 0x0000000408087810 */ /* 0x000fe40007ffe0ff */
[----:B--2---:R-:W-:-:S04]  /*0680*/  IADD3 R12, PT, PT, R12, R11, RZ ;  /* 0x0000000b0c0c7210 */ /* 0x004fc80007ffe0ff */
[----:B---3--:R-:W-:-:S13]  /*0690*/  ISETP.GT.AND P0, PT, R13, R12, PT ;  /* 0x0000000c0d00720c */ /* 0x008fda0003f04270 */
[----:B------:R1:W-:Y:S01]  /*06a0*/  @P0 STG.E desc[UR4][R2.64], R12 ;  /* 0x0000000c02000986 */ /* 0x0003e2000c101904 */
[----:B------:R-:W-:Y:S01]  /*06b0*/  BAR.SYNC.DEFER_BLOCKING 0x0 ;  /* 0x0000000000007b1d */ /* 0x000fe20000010000 */
[----:B------:R-:W-:-:S13]  /*06c0*/  ISETP.GE.AND P0, PT, R5, R0, PT ;  /* 0x000000000500720c */ /* 0x000fda0003f06270 */
[----:B-1----:R-:W-:Y:S05]  /*06d0*/  @!P0 BRA `(.L_x_3) ;  /* 0xfffffffc00608947 */ /* 0x002fea000383ffff */
[----:B------:R-:W-:Y:S05]  /*06e0*/  EXIT ;  /* 0x000000000000794d */ /* 0x000fea0003800000 */
.L_x_4:
[----:B------:R-:W-:-:S00]  /*06f0*/  BRA `(.L_x_4) ;  /* 0xfffffffc00fc7947 */ /* 0x000fc0000383ffff */
[----:B------:R-:W-:-:S00]  /*0700*/  NOP ;  /* 0x0000000000007918 */ /* 0x000fc00000000000 */
[----:B------:R-:W-:-:S00]  /*0710*/  NOP ;  /* 0x0000000000007918 */ /* 0x000fc00000000000 */
[----:B------:R-:W-:-:S00]  /*0720*/  NOP ;  /* 0x0000000000007918 */ /* 0x000fc00000000000 */
[----:B------:R-:W-:-:S00]  /*0730*/  NOP ;  /* 0x0000000000007918 */ /* 0x000fc00000000000 */
[----:B------:R-:W-:-:S00]  /*0740*/  NOP ;  /* 0x0000000000007918 */ /* 0x000fc00000000000 */
[----:B------:R-:W-:-:S00]  /*0750*/  NOP ;  /* 0x0000000000007918 */ /* 0x000fc00000000000 */
[----:B------:R-:W-:-:S00]  /*0760*/  NOP ;  /* 0x0000000000007918 */ /* 0x000fc00000000000 */
[----:B------:R-:W-:-:S00]  /*0770*/  NOP ;  /* 0x0000000000007918 */ /* 0x000fc00000000000 */
.L_x_17:


//--------------------- .text._Z8ph2_iterPii      --------------------------
	.section	.text._Z8ph2_iterPii,"ax",@progbits
	.align	128
        .global         _Z8ph2_iterPii
        .type           _Z8ph2_iterPii,@function
        .size           _Z8ph2_iterPii,(.L_x_18 - _Z8ph2_iterPii)
        .other          _Z8ph2_iterPii,@"STO_CUDA_ENTRY STV_DEFAULT"
_Z8ph2_iterPii:
.text._Z8ph2_iterPii:
[----:B------:R-:W-:Y:S08]  /*0000*/  LDC R1, c[0x0][0x37c] ;  /* 0x0000df00ff017b82 */ /* 0x000ff00000000800 */
[----:B------:R-:W0:Y:S01]  /*0010*/  S2UR UR4, SR_CTAID.Y ;  /* 0x00000000000479c3 */ /* 0x000e220000002600 */
[----:B------:R-:W0:Y:S02]  /*0020*/  LDCU UR8, c[0x0][0x388] ;  /* 0x00007100ff0877ac */ /* 0x000e240008000800 */
[----:B0-----:R-:W-:-:S09]  /*0030*/  UISETP.GE.U32.AND UP0, UPT, UR4, UR8, UPT ;  /* 0x000000080400728c */ /* 0x001fd2000bf06070 */
[----:B------:R-:W-:Y:S05]  /*0040*/  BRA.U UP0, `(.L_x_5) ;  /* 0x0000000100447547 */ /* 0x000fea000b800000 */
[----:B------:R-:W0:Y:S02]  /*0050*/  S2UR UR5, SR_CTAID.X ;  /* 0x00000000000579c3 */ /* 0x000e240000002500 */
[----:B0-----:R-:W-:-:S09]  /*0060*/  UISETP.NE.AND UP0, UPT, UR5, 0x1, UPT ;  /* 0x000000010500788c */ /* 0x001fd2000bf05270 */
[----:B------:R-:W-:Y:S05]  /*0070*/  BRA.U !UP0, `(.L_x_6) ;  /* 0x0000000108207547 */ /* 0x000fea000b800000 */
[----:B------:R-:W-:-:S09]  /*0080*/  UISETP.NE.AND UP0, UPT, UR5, URZ, UPT ;  /* 0x000000ff0500728c */ /* 0x000fd2000bf05270 */
[----:B------:R-:W-:Y:S05]  /*0090*/  BRA.U UP0, `(.L_x_7) ;  /* 0x0000000100787547 */ /* 0x000fea000b800000 */
[----:B------:R-:W0:Y:S01]  /*00a0*/  S2R R8, SR_TID.Y ;  /* 0x0000000000087919 */ /* 0x000e220000002200 */
[----:B------:R-:W0:Y:S01]  /*00b0*/  LDC R3, c[0x3][0x4] ;  /* 0x00c00100ff037b82 */ /* 0x000e220000000800 */
[----:B------:R-:W1:Y:S01]  /*00c0*/  S2R R4, SR_TID.X ;  /* 0x0000000000047919 */ /* 0x000e620000002100 */
[C---:B0-----:R-:W-:Y:S02]  /*00d0*/  IMAD R8, R3.reuse, UR8, R8 ;  /* 0x0000000803087c24 */ /* 0x041fe4000f8e0208 */
[----:B-1----:R-:W-:Y:S01]  /*00e0*/  IMAD R4, R3, UR4, R4 ;  /* 0x0000000403047c24 */ /* 0x002fe2000f8e0204 */
[----:B------:R-:W-:Y:S06]  /*00f0*/  BRA `(.L_x_7) ;  /* 0x0000000000607947 */ /* 0x000fec0003800000 */
.L_x_6:
[----:B------:R-:W0:Y:S01]  /*0100*/  S2R R8, SR_TID.Y ;  /* 0x0000000000087919 */ /* 0x000e220000002200 */
[----:B------:R-:W0:Y:S01]  /*0110*/  LDC R3, c[0x3][0x4] ;  /* 0x00c00100ff037b82 */ /* 0x000e220000000800 */
[----:B------:R-:W1:Y:S01]  /*0120*/  S2R R4, SR_TID.X ;  /* 0x0000000000047919 */ /* 0x000e620000002100 */
[C---:B0-----:R-:W-:Y:S02]  /*0130*/  IMAD R8, R3.reuse, UR4, R8 ;  /* 0x0000000403087c24 */ /* 0x041fe4000f8e0208 */
[----:B-1----:R-:W-:Y:S01]  /*0140*/  IMAD R4, R3, UR8, R4 ;  /* 0x0000000803047c24 */ /* 0x002fe2000f8e0204 */
[----:B------:R-:W-:Y:S06]  /*0150*/  BRA `(.L_x_7) ;  /* 0x0000000000487947 */ /* 0x000fec0003800000 */
.L_x_5:
[----:B------:R-:W0:Y:S02]  /*0160*/  S2UR UR5, SR_CTAID.X ;  /* 0x00000000000579c3 */ /* 0x000e240000002500 */
[----:B0-----:R-:W-:-:S09]  /*0170*/  UISETP.NE.AND UP0, UPT, UR5, 0x1, UPT ;  /* 0x000000010500788c */ /* 0x001fd2000bf05270 */
[----:B------:R-:W-:Y:S05]  /*0180*/  BRA.U !UP0, `(.L_x_8) ;  /* 0x0000000108247547 */ /* 0x000fea000b800000 */
[----:B------:R-:W-:-:S09]  /*0190*/  UISETP.NE.AND UP0, UPT, UR5, URZ, UPT ;  /* 0x000000ff0500728c */ /* 0x000fd2000bf05270 */
[----:B------:R-:W-:Y:S05]  /*01a0*/  BRA.U UP0, `(.L_x_7) ;  /* 0x0000000100347547 */ /* 0x000fea000b800000 */
[----:B------:R-:W0:Y:S01]  /*01b0*/  S2R R8, SR_TID.Y ;  /* 0x0000000000087919 */ /* 0x000e220000002200 */
[----:B------:R-:W1:Y:S01]  /*01c0*/  LDC R3, c[0x3][0x4] ;  /* 0x00c00100ff037b82 */ /* 0x000e620000000800 */
[----:B------:R-:W2:Y:S01]  /*01d0*/  S2R R5, SR_TID.X ;  /* 0x0000000000057919 */ /* 0x000ea20000002100 */
[C---:B-1----:R-:W-:Y:S02]  /*01e0*/  IMAD R4, R3.reuse, UR4, R3 ;  /* 0x0000000403047c24 */ /* 0x042fe4000f8e0203 */
[----:B0-----:R-:W-:-:S03]  /*01f0*/  IMAD R8, R3, UR8, R8 ;  /* 0x0000000803087c24 */ /* 0x001fc6000f8e0208 */
[----:B--2---:R-:W-:Y:S01]  /*0200*/  IADD3 R4, PT, PT, R4, R5, RZ ;  /* 0x0000000504047210 */ /* 0x004fe20007ffe0ff */
[----:B------:R-:W-:Y:S06]  /*0210*/  BRA `(.L_x_7) ;  /* 0x0000000000187947 */ /* 0x000fec0003800000 */
.L_x_8:
[----:B------:R-:W0:Y:S01]  /*0220*/  S2R R5, SR_TID.X ;  /* 0x0000000000057919 */ /* 0x000e220000002100 */
[----:B------:R-:W1:Y:S01]  /*0230*/  LDC R4, c[0x3][0x4] ;  /* 0x00c00100ff047b82 */ /* 0x000e620000000800 */
[----:B------:R-:W2:Y:S01]  /*0240*/  S2R R8, SR_TID.Y ;  /* 0x0000000000087919 */ /* 0x000ea20000002200 */
[C---:B-1----:R-:W-:Y:S02]  /*0250*/  IMAD R3, R4.reuse, UR4, R4 ;  /* 0x0000000404037c24 */ /* 0x042fe4000f8e0204 */
[----:B0-----:R-:W-:-:S03]  /*0260*/  IMAD R4, R4, UR8, R5 ;  /* 0x0000000804047c24 */ /* 0x001fc6000f8e0205 */
[----:B--2---:R-:W-:-:S07]  /*0270*/  IADD3 R8, PT, PT, R3, R8, RZ ;  /* 0x0000000803087210 */ /* 0x004fce0007ffe0ff */
.L_x_7:
[----:B------:R-:W0:Y:S02]  /*0280*/  LDC R12, c[0x3][0x4] ;  /* 0x00c00100ff0c7b82 */ /* 0x000e240000000800 */
[----:B0-----:R-:W-:-:S13]  /*0290*/  ISETP.GE.AND P0, PT, R12, 0x1, PT ;  /* 0x000000010c00780c */ /* 0x001fda0003f06270 */
[----:B------:R-:W-:Y:S05]  /*02a0*/  @!P0 EXIT ;  /* 0x000000000000894d */ /* 0x000fea0003800000 */
[----:B------:R-:W-:Y:S01]  /*02b0*/  IMAD R9, R12, UR8, RZ ;  /* 0x000000080c097c24 */ /* 0x000fe2000f8e02ff */
[----:B------:R-:W0:Y:S01]  /*02c0*/  LDC.64 R2, c[0x0][0x380] ;  /* 0x0000e000ff027b82 */ /* 0x000e220000000a00 */
[----:B------:R-:W1:Y:S03]  /*02d0*/  LDCU UR4, c[0x3][URZ] ;  /* 0x00c00000ff0477ac */ /* 0x000e660008000800 */
[C---:B------:R-:W-:Y:S01]  /*02e0*/  IADD3 R0, PT, PT, R9.reuse, R12, RZ ;  /* 0x0000000c09007210 */ /* 0x040fe20007ffe0ff */
[----:B------:R-:W2:Y:S03]  /*02f0*/  LDCU.64 UR6, c[0x0][0x358] ;  /* 0x00006b00ff0677ac */ /* 0x000ea60008000a00 */
[----:B------:R-:W-:-:S04]  /*0300*/  VIADDMNMX R6, R9, 0x1, R0, !PT ;  /* 0x0000000109067846 */ /* 0x000fc80007800100 */
[CC--:B------:R-:W-:Y:S02]  /*0310*/  IADD3 R5, PT, PT, -R9.reuse, R6.reuse, RZ ;  /* 0x0000000609057210 */ /* 0x0c0fe40007ffe1ff */
[----:B------:R-:W-:Y:S02]  /*0320*/  IADD3 R6, PT, PT, R9, -R6, RZ ;  /* 0x8000000609067210 */ /* 0x000fe40007ffe0ff */
[----:B------:R-:W-:Y:S02]  /*0330*/  LOP3.LUT P1, R10, R5, 0x3, RZ, 0xc0, !PT ;  /* 0x00000003050a7812 */ /* 0x000fe4000782c0ff */
[----:B------:R-:W-:Y:S01]  /*0340*/  ISETP.GT.U32.AND P0, PT, R6, -0x4, PT ;  /* 0xfffffffc0600780c */ /* 0x000fe20003f04070 */
[----:B-1----:R-:W-:-:S04]  /*0350*/  IMAD R5, R8, UR4, R4 ;  /* 0x0000000408057c24 */ /* 0x002fc8000f8e0204 */
[----:B0-----:R-:W-:-:S04]  /*0360*/  IMAD.WIDE R2, R5, 0x4, R2 ;  /* 0x0000000405027825 */ /* 0x001fc800078e0202 */
[----:B------:R-:W-:Y:S02]  /*0370*/  IMAD.MOV.U32 R5, RZ, RZ, R9 ;  /* 0x000000ffff057224 */ /* 0x000fe400078e0009 */
[----:B--2---:R-:W-:Y:S05]  /*0380*/  @!P1 BRA `(.L_x_9) ;  /* 0x0000000000589947 */ /* 0x004fea0003800000 */
[----:B------:R-:W0:Y:S01]  /*0390*/  LDC.64 R6, c[0x0][0x380] ;  /* 0x0000e000ff067b82 */ /* 0x000e220000000a00 */
[----:B------:R-:W-:Y:S01]  /*03a0*/  IMAD R11, R12, UR4, RZ ;  /* 0x000000040c0b7c24 */ /* 0x000fe2000f8e02ff */
[----:B------:R-:W-:Y:S01]  /*03b0*/  IADD3 R5, PT, PT, R9, R10, RZ ;  /* 0x0000000a09057210 */ /* 0x000fe20007ffe0ff */
[----:B------:R-:W-:Y:S01]  /*03c0*/  IMAD R15, R8, UR4, R9 ;  /* 0x00000004080f7c24 */ /* 0x000fe2000f8e0209 */
[----:B------:R-:W-:Y:S01]  /*03d0*/  IADD3 R14, PT, PT, -R10, RZ, RZ ;  /* 0x000000ff0a0e7210 */ /* 0x000fe20007ffe1ff */
[----:B------:R-:W-:Y:S01]  /*03e0*/  IMAD R9, R11, UR8, R4 ;  /* 0x000000080b097c24 */ /* 0x000fe2000f8e0204 */
[----:B------:R-:W1:Y:S06]  /*03f0*/  LDCU UR5, c[0x3][URZ] ;  /* 0x00c00000ff0577ac */ /* 0x000e6c0008000800 */
.L_x_10:
[--C-:B0-----:R-:W-:Y:S01]  /*0400*/  IMAD.WIDE R10, R15, 0x4, R6.reuse ;  /* 0x000000040f0a7825 */ /* 0x101fe200078e0206 */
[----:B------:R-:W2:Y:S03]  /*0410*/  LDG.E R16, desc[UR6][R2.64] ;  /* 0x0000000602107981 */ /* 0x000ea6000c1e1900 */
[----:B------:R-:W-:Y:S02]  /*0420*/  IMAD.WIDE R12, R9, 0x4, R6 ;  /* 0x00000004090c7825 */ /* 0x000fe400078e0206 */
[----:B------:R-:W3:Y:S04]  /*0430*/  LDG.E R10, desc[UR6][R10.64] ;  /* 0x000000060a0a7981 */ /* 0x000ee8000c1e1900 */
[----:B------:R-:W3:Y:S01]  /*0440*/  LDG.E R13, desc[UR6][R12.64] ;  /* 0x000000060c0d7981 */ /* 0x000ee2000c1e1900 */
[----:B------:R-:W-:Y:S01]  /*0450*/  VIADD R14, R14, 0x1 ;  /* 0x000000010e0e7836 */ /* 0x000fe20000000000 */
[----:B-1----:R-:W-:-:S02]  /*0460*/  UMOV UR4, UR5 ;  /* 0x0000000500047c82 */ /* 0x002fc40008000000 */
[----:B------:R-:W-:Y:S02]  /*0470*/  IADD3 R9, PT, PT, R9, UR4, RZ ;  /* 0x0000000409097c10 */ /* 0x000fe4000fffe0ff */
[----:B------:R-:W-:Y:S02]  /*0480*/  IADD3 R15, PT, PT, R15, 0x1, RZ ;  /* 0x000000010f0f7810 */ /* 0x000fe40007ffe0ff */
[----:B---3--:R-:W-:-:S04]  /*0490*/  IADD3 R17, PT, PT, R10, R13, RZ ;  /* 0x0000000d0a117210 */ /* 0x008fc80007ffe0ff */
[----:B--2---:R-:W-:-:S13]  /*04a0*/  ISETP.GT.AND P1, PT, R16, R17, PT ;  /* 0x000000111000720c */ /* 0x004fda0003f24270 */
[----:B------:R2:W-:Y:S01]  /*04b0*/  @P1 STG.E desc[UR6][R2.64], R17 ;  /* 0x0000001102001986 */ /* 0x0005e2000c101906 */
[----:B------:R-:W-:Y:S01]  /*04c0*/  BAR.SYNC.DEFER_BLOCKING 0x0 ;  /* 0x0000000000007b1d */ /* 0x000fe20000010000 */
[----:B------:R-:W-:-:S13]  /*04d0*/  ISETP.NE.AND P1, PT, R14, RZ, PT ;  /* 0x000000ff0e00720c */ /* 0x000fda0003f25270 */
[----:B--2---:R-:W-:Y:S05]  /*04e0*/  @P1 BRA `(.L_x_10) ;  /* 0xfffffffc00c41947 */ /* 0x004fea000383ffff */
.L_x_9:
[----:B------:R-:W-:Y:S05]  /*04f0*/  @P0 EXIT ;  /* 0x000000000000094d */ /* 0x000fea0003800000 */
[----:B------:R-:W-:Y:S02]  /*0500*/  IMAD R4, R5, UR4, R4 ;  /* 0x0000000405047c24 */ /* 0x000fe4000f8e0204 */
[----:B------:R-:W-:-:S07]  /*0510*/  IMAD R8, R8, UR4, R5 ;  /* 0x0000000408087c24 */ /* 0x000fce000f8e0205 */
.L_x_11:
        /* <DEDUP_REMOVED lines=15> */
[----:B--2---:R-:W-:-:S04]  /*0610*/  IADD3 R19, PT, PT, R14, R15, RZ ;  /* 0x0000000f0e137210 */ /* 0x004fc80007ffe0ff */
[----:B---3--:R-:W-:-:S13]  /*0620*/  ISETP.GT.AND P0, PT, R16, R19, PT ;  /* 0x000000131000720c */ /* 0x008fda0003f04270 */
[----:B------:R1:W-:Y:S01]  /*0630*/  @P0 STG.E desc[UR6][R2.64], R19 ;  /* 0x0000001302000986 */ /* 0x0003e2000c101906 */
[----:B------:R-:W-:Y:S01]  /*0640*/  BAR.SYNC.DEFER_BLOCKING 0x0 ;  /* 0x0000000000007b1d */ /* 0x000fe20000010000 */
[----:B------:R-:W-:-:S05]  /*0650*/  IMAD.WIDE R14, R9, 0x4, R12 ;  /* 0x00000004090e7825 */ /* 0x000fca00078e020c */
[----:B------:R-:W0:Y:S04]  /*0660*/  LDG.E R11, desc[UR6][R14.64] ;  /* 0x000000060e0b7981 */ /* 0x000e28000c1e1900 */
[----:B------:R-:W0:Y:S04]  /*0670*/  LDG.E R10, desc[UR6][R6.64+0x8] ;  /* 0x00000806060a7981 */ /* 0x000e28000c1e1900 */
[----:B------:R-:W2:Y:S01]  /*0680*/  LDG.E R16, desc[UR6][R2.64] ;  /* 0x0000000602107981 */ /* 0x000ea2000c1e1900 */
[----:B0-----:R-:W-:-:S05]  /*0690*/  IMAD.IADD R17, R10, 0x1, R11 ;  /* 0x000000010a117824 */ /* 0x001fca00078e020b */
[----:B--2---:R-:W-:-:S13]  /*06a0*/  ISETP.GT.AND P0, PT, R16, R17, PT ;  /* 0x000000111000720c */ /* 0x004fda0003f04270 */
[----:B------:R1:W-:Y:S01]  /*06b0*/  @P0 STG.E desc[UR6][R2.64], R17 ;  /* 0x0000001102000986 */ /* 0x0003e2000c101906 */
[----:B------:R-:W-:Y:S01]  /*06c0*/  BAR.SYNC.DEFER_BLOCKING 0x0 ;  /* 0x0000000000007b1d */ /* 0x000fe20000010000 */
[----:B------:R-:W-:-:S05]  /*06d0*/  IMAD.WIDE R10, R9, 0x4, R14 ;  /* 0x00000004090a7825 */ /* 0x000fca00078e020e */
[----:B------:R-:W2:Y:S04]  /*06e0*/  LDG.E R12, desc[UR6][R6.64+0xc] ;  /* 0x00000c06060c7981 */ /* 0x000ea8000c1e1900 */
[----:B------:R-:W2:Y:S04]  /*06f0*/  LDG.E R11, desc[UR6][R10.64] ;  /* 0x000000060a0b7981 */ /* 0x000ea8000c1e1900 */
[----:B------:R-:W3:Y:S01]  /*0700*/  LDG.E R13, desc[UR6][R2.64] ;  /* 0x00000006020d7981 */ /* 0x000ee2000c1e1900 */
[----:B------:R-:W-:Y:S02]  /*0710*/  IADD3 R5, PT, PT, R5, 0x4, RZ ;  /* 0x0000000405057810 */ /* 0x000fe40007ffe0ff */
        /* <DEDUP_REMOVED lines=9> */
.L_x_12:
        /* <DEDUP_REMOVED lines=13> */
.L_x_18:


//--------------------- .text._Z8ph1_iterPii      --------------------------
	.section	.text._Z8ph1_iterPii,"ax",@progbits
	.align	128
        .global         _Z8ph1_iterPii
        .type           _Z8ph1_iterPii,@function
        .size           _Z8ph1_iterPii,(.L_x_19 - _Z8ph1_iterPii)
        .other          _Z8ph1_iterPii,@"STO_CUDA_ENTRY STV_DEFAULT"
_Z8ph1_iterPii:
.text._Z8ph1_iterPii:
[----:B------:R-:W-:Y:S08]  /*0000*/  LDC R1, c[0x0][0x37c] ;  /* 0x0000df00ff017b82 */ /* 0x000ff00000000800 */
[----:B------:R-:W0:Y:S02]  /*0010*/  LDC R0, c[0x3][0x4] ;  /* 0x00c00100ff007b82 */ /* 0x000e240000000800 */
[----:B0-----:R-:W-:-:S13]  /*0020*/  ISETP.GE.AND P0, PT, R0, 0x1, PT ;  /* 0x000000010000780c */ /* 0x001fda0003f06270 */
[----:B------:R-:W-:Y:S05]  /*0030*/  @!P0 EXIT ;  /* 0x000000000000894d */ /* 0x000fea0003800000 */
[----:B------:R-:W0:Y:S01]  /*0040*/  LDCU UR4, c[0x0][0x388] ;  /* 0x00007100ff0477ac */ /* 0x000e220008000800 */
[----:B------:R-:W1:Y:S01]  /*0050*/  S2R R4, SR_TID.X ;  /* 0x0000000000047919 */ /* 0x000e620000002100 */
[----:B------:R-:W2:Y:S01]  /*0060*/  LDC R16, c[0x3][RZ] ;  /* 0x00c00000ff107b82 */ /* 0x000ea20000000800 */
[----:B------:R-:W3:Y:S07]  /*0070*/  S2R R8, SR_TID.Y ;  /* 0x0000000000087919 */ /* 0x000eee0000002200 */
[----:B------:R-:W4:Y:S01]  /*0080*/  LDC.64 R2, c[0x0][0x380] ;  /* 0x0000e000ff027b82 */ /* 0x000f220000000a00 */
[----:B0-----:R-:W-:Y:S01]  /*0090*/  IMAD R9, R0, UR4, RZ ;  /* 0x0000000400097c24 */ /* 0x001fe2000f8e02ff */
[----:B------:R-:W0:Y:S04]  /*00a0*/  LDCU.64 UR4, c[0x0][0x358] ;  /* 0x00006b00ff0477ac */ /* 0x000e280008000a00 */
[----:B------:R-:W-:-:S04]  /*00b0*/  IADD3 R0, PT, PT, R9, R0, RZ ;  /* 0x0000000009007210 */ /* 0x000fc80007ffe0ff */
[----:B------:R-:W-:-:S05]  /*00c0*/  VIADDMNMX R6, R9, 0x1, R0, !PT ;  /* 0x0000000109067846 */ /* 0x000fca0007800100 */
[----:B------:R-:W-:Y:S01]  /*00d0*/  IMAD.IADD R7, R6, 0x1, -R9 ;  /* 0x0000000106077824 */ /* 0x000fe200078e0a09 */
[C---:B-1----:R-:W-:Y:S02]  /*00e0*/  IADD3 R5, PT, PT, R9.reuse, R4, RZ ;  /* 0x0000000409057210 */ /* 0x042fe40007ffe0ff */
[----:B------:R-:W-:Y:S02]  /*00f0*/  IADD3 R6, PT, PT, R9, -R6, RZ ;  /* 0x8000000609067210 */ /* 0x000fe40007ffe0ff */
[----:B------:R-:W-:Y:S01]  /*0100*/  LOP3.LUT P1, R10, R7, 0x3, RZ, 0xc0, !PT ;  /* 0x00000003070a7812 */ /* 0x000fe2000782c0ff */
[----:B---3--:R-:W-:Y:S01]  /*0110*/  IMAD.IADD R8, R9, 0x1, R8 ;  /* 0x0000000109087824 */ /* 0x008fe200078e0208 */
[----:B------:R-:W-:-:S03]  /*0120*/  ISETP.GT.U32.AND P0, PT, R6, -0x4, PT ;  /* 0xfffffffc0600780c */ /* 0x000fc60003f04070 */
[----:B--2---:R-:W-:-:S04]  /*0130*/  IMAD R5, R8, R16, R5 ;  /* 0x0000001008057224 */ /* 0x004fc800078e0205 */
[----:B----4-:R-:W-:-:S04]  /*0140*/  IMAD.WIDE R2, R5, 0x4, R2 ;  /* 0x0000000405027825 */ /* 0x010fc800078e0202 */
[----:B------:R-:W-:Y:S01]  /*0150*/  IMAD.MOV.U32 R5, RZ, RZ, R9 ;  /* 0x000000ffff057224 */ /* 0x000fe200078e0009 */
[----:B0-----:R-:W-:Y:S06]  /*0160*/  @!P1 BRA `(.L_x_13) ;  /* 0x0000000000589947 */ /* 0x001fec0003800000 */
[----:B------:R-:W0:Y:S01]  /*0170*/  LDC R18, c[0x3][RZ] ;  /* 0x00c00000ff127b82 */ /* 0x000e220000000800 */
[C-C-:B------:R-:W-:Y:S01]  /*0180*/  IMAD R11, R9.reuse, R16, R9.reuse ;  /* 0x00000010090b7224 */ /* 0x140fe200078e0209 */
[----:B------:R-:W-:Y:S01]  /*0190*/  IADD3 R5, PT, PT, R9, R10, RZ ;  /* 0x0000000a09057210 */ /* 0x000fe20007ffe0ff */
[----:B------:R-:W-:Y:S02]  /*01a0*/  IMAD R17, R8, R16, R9 ;  /* 0x0000001008117224 */ /* 0x000fe400078e0209 */
[----:B------:R-:W-:Y:S01]  /*01b0*/  IMAD.MOV R14, RZ, RZ, -R10 ;  /* 0x000000ffff0e7224 */ /* 0x000fe200078e0a0a */
[----:B------:R-:W-:Y:S02]  /*01c0*/  IADD3 R15, PT, PT, R11, R4, RZ ;  /* 0x000000040b0f7210 */ /* 0x000fe40007ffe0ff */
[----:B------:R-:W1:Y:S05]  /*01d0*/  LDC.64 R6, c[0x0][0x380] ;  /* 0x0000e000ff067b82 */ /* 0x000e6a0000000a00 */
.L_x_14:
[--C-:B-1----:R-:W-:Y:S01]  /*01e0*/  IMAD.WIDE R10, R17, 0x4, R6.reuse ;  /* 0x00000004110a7825 */ /* 0x102fe200078e0206 */
[----:B------:R-:W2:Y:S03]  /*01f0*/  LDG.E R16, desc[UR4][R2.64] ;  /* 0x0000000402107981 */ /* 0x000ea6000c1e1900 */
[----:B------:R-:W-:Y:S02]  /*0200*/  IMAD.WIDE R12, R15, 0x4, R6 ;  /* 0x000000040f0c7825 */ /* 0x000fe400078e0206 */
[----:B------:R-:W3:Y:S04]  /*0210*/  LDG.E R10, desc[UR4][R10.64] ;  /* 0x000000040a0a7981 */ /* 0x000ee8000c1e1900 */
[----:B------:R-:W3:Y:S01]  /*0220*/  LDG.E R13, desc[UR4][R12.64] ;  /* 0x000000040c0d7981 */ /* 0x000ee2000c1e1900 */
[----:B------:R-:W-:-:S02]  /*0230*/  IADD3 R14, PT, PT, R14, 0x1, RZ ;  /* 0x000000010e0e7810 */ /* 0x000fc40007ffe0ff */
[----:B------:R-:W-:Y:S01]  /*0240*/  IADD3 R17, PT, PT, R17, 0x1, RZ ;  /* 0x0000000111117810 */ /* 0x000fe20007ffe0ff */
[----:B---3--:R-:W-:-:S05]  /*0250*/  IMAD.IADD R19, R10, 0x1, R13 ;  /* 0x000000010a137824 */ /* 0x008fca00078e020d */
[----:B--2---:R-:W-:Y:S01]  /*0260*/  ISETP.GT.AND P1, PT, R16, R19, PT ;  /* 0x000000131000720c */ /* 0x004fe20003f24270 */
[----:B0-----:R-:W-:-:S12]  /*0270*/  IMAD.MOV.U32 R16, RZ, RZ, R18 ;  /* 0x000000ffff107224 */ /* 0x001fd800078e0012 */
[----:B------:R2:W-:Y:S01]  /*0280*/  @P1 STG.E desc[UR4][R2.64], R19 ;  /* 0x0000001302001986 */ /* 0x0005e2000c101904 */
[----:B------:R-:W-:Y:S01]  /*0290*/  BAR.SYNC.DEFER_BLOCKING 0x0 ;  /* 0x0000000000007b1d */ /* 0x000fe20000010000 */
[----:B------:R-:W-:Y:S01]  /*02a0*/  ISETP.NE.AND P1, PT, R14, RZ, PT ;  /* 0x000000ff0e00720c */ /* 0x000fe20003f25270 */
[----:B------:R-:W-:-:S12]  /*02b0*/  IMAD.IADD R15, R15, 0x1, R16 ;  /* 0x000000010f0f7824 */ /* 0x000fd800078e0210 */
[----:B--2---:R-:W-:Y:S05]  /*02c0*/  @P1 BRA `(.L_x_14) ;  /* 0xfffffffc00c41947 */ /* 0x004fea000383ffff */
.L_x_13:
[----:B------:R-:W-:Y:S05]  /*02d0*/  @P0 EXIT ;  /* 0x000000000000094d */ /* 0x000fea0003800000 */
[-C--:B------:R-:W-:Y:S02]  /*02e0*/  IMAD R6, R5, R16.reuse, R4 ;  /* 0x0000001005067224 */ /* 0x080fe400078e0204 */
[----:B------:R-:W-:-:S03]  /*02f0*/  IMAD R4, R8, R16, R5 ;  /* 0x0000001008047224 */ /* 0x000fc600078e0205 */
[----:B------:R-:W-:-:S07]  /*0300*/  IADD3 R8, PT, PT, R9, R6, RZ ;  /* 0x0000000609087210 */ /* 0x000fce0007ffe0ff */
.L_x_15:
        /* <DEDUP_REMOVED lines=41> */
.L_x_16:
        /* <DEDUP_REMOVED lines=14> */
.L_x_19:


//--------------------- .nv.shared.reserved.0     --------------------------
	.section	.nv.shared.reserved.0,"aw",@nobits
	.weak		__nv_reservedSMEM_offset_0_alias
	.size		__nv_reservedSMEM_offset_0_alias, 0, 64
	.other		__nv_reservedSMEM_offset_0_alias,@"STO_CUDA_RESERVED_SHARED STV_DEFAULT"
__nv_reservedSMEM_offset_0_alias:
	.zero		0
	.zero		64


//--------------------- .nv.constant0._Z8ph3_iterPii --------------------------
	.section	.nv.constant0._Z8ph3_iterPii,"a",@progbits
	.sectionflags	@""
	.align	4
.nv.constant0._Z8ph3_iterPii:
	.zero		908


//--------------------- .nv.constant0._Z8ph2_iterPii --------------------------
	.section	.nv.constant0._Z8ph2_iterPii,"a",@progbits
	.sectionflags	@""
	.align	4
.nv.constant0._Z8ph2_iterPii:
	.zero		908


//--------------------- .nv.constant0._Z8ph1_iterPii --------------------------
	.section	.nv.constant0._Z8ph1_iterPii,"a",@progbits
	.sectionflags	@""
	.align	4
.nv.constant0._Z8ph1_iterPii:
	.zero		908


//--------------------- SYMBOLS --------------------------

	.type		.nv.reservedSmem.offset0,@object
	.size		.nv.reservedSmem.offset0,0x4
